//
// Generated by NVIDIA NVVM Compiler
//
// Compiler Build ID: CL-36424714
// Cuda compilation tools, release 13.0, V13.0.88
// Based on NVVM 20.0.0
//

.version 9.0
.target sm_100
.address_size 64

	// .globl	_Z12mandelKernelPiiffffim

.visible .entry _Z12mandelKernelPiiffffim(
	.param .u64 .ptr .align 1 _Z12mandelKernelPiiffffim_param_0,
	.param .u32 _Z12mandelKernelPiiffffim_param_1,
	.param .f32 _Z12mandelKernelPiiffffim_param_2,
	.param .f32 _Z12mandelKernelPiiffffim_param_3,
	.param .f32 _Z12mandelKernelPiiffffim_param_4,
	.param .f32 _Z12mandelKernelPiiffffim_param_5,
	.param .u32 _Z12mandelKernelPiiffffim_param_6,
	.param .u64 _Z12mandelKernelPiiffffim_param_7
)
{
	.reg .pred 	%p<4>;
	.reg .b32 	%r<17>;
	.reg .b32 	%f<20>;
	.reg .b64 	%rd<8>;

	ld.param.u64 	%rd1, [_Z12mandelKernelPiiffffim_param_0];
	ld.param.f32 	%f9, [_Z12mandelKernelPiiffffim_param_2];
	ld.param.f32 	%f10, [_Z12mandelKernelPiiffffim_param_3];
	ld.param.f32 	%f11, [_Z12mandelKernelPiiffffim_param_4];
	ld.param.f32 	%f12, [_Z12mandelKernelPiiffffim_param_5];
	ld.param.u32 	%r6, [_Z12mandelKernelPiiffffim_param_6];
	ld.param.u64 	%rd2, [_Z12mandelKernelPiiffffim_param_7];
	mov.u32 	%r8, %ctaid.x;
	mov.u32 	%r9, %ntid.x;
	mov.u32 	%r10, %tid.x;
	mad.lo.s32 	%r1, %r8, %r9, %r10;
	mov.u32 	%r11, %ctaid.y;
	mov.u32 	%r12, %ntid.y;
	mov.u32 	%r13, %tid.y;
	mad.lo.s32 	%r2, %r11, %r12, %r13;
	cvt.rn.f32.s32 	%f13, %r1;
	fma.rn.f32 	%f1, %f9, %f13, %f11;
	cvt.rn.f32.u32 	%f14, %r2;
	fma.rn.f32 	%f2, %f10, %f14, %f12;
	setp.lt.s32 	%p1, %r6, 1;
	mov.b32 	%r16, 0;
	@%p1 bra 	$L__BB0_4;
	mov.b32 	%r15, 0;
	mov.f32 	%f18, %f2;
	mov.f32 	%f19, %f1;
$L__BB0_2:
	mul.f32 	%f5, %f19, %f19;
	mul.f32 	%f6, %f18, %f18;
	add.f32 	%f15, %f5, %f6;
	setp.gt.f32 	%p2, %f15, 0f40800000;
	mov.u32 	%r16, %r15;
	@%p2 bra 	$L__BB0_4;
	sub.f32 	%f16, %f5, %f6;
	add.f32 	%f17, %f19, %f19;
	add.f32 	%f19, %f1, %f16;
	fma.rn.f32 	%f18, %f17, %f18, %f2;
	add.s32 	%r15, %r15, 1;
	setp.ne.s32 	%p3, %r15, %r6;
	mov.u32 	%r16, %r6;
	@%p3 bra 	$L__BB0_2;
$L__BB0_4:
	cvta.to.global.u64 	%rd3, %rd1;
	cvt.u64.u32 	%rd4, %r2;
	mad.lo.s64 	%rd5, %rd2, %rd4, %rd3;
	mul.wide.s32 	%rd6, %r1, 4;
	add.s64 	%rd7, %rd5, %rd6;
	st.global.u32 	[%rd7], %r16;
	ret;

}


// ===== COMPILED SASS (sm_100) =====

	.target	sm_100

	.elftype	@"ET_EXEC"


//--------------------- .note.nv.tkinfo           --------------------------
	.section	.note.nv.tkinfo,"",@"SHT_NOTE"
	.sectionflags	@"SHF_NOTE_NV_TKINFO"
	.tkinfo
        /*0018*/ 	.word	0x00000002
        /*0030*/ 	.string	""
        /*0030*/ 	.string	"ptxas"
        /*0030*/ 	.string	"Cuda compilation tools, release 13.0, V13.0.88"
        /*0030*/ 	.string	"Build cuda_13.0.r13.0/compiler.36424714_0"
        /*0030*/ 	.string	"-arch sm_100 -m 64 "



//--------------------- .note.nv.cuinfo           --------------------------
	.section	.note.nv.cuinfo,"",@"SHT_NOTE"
	.sectionflags	@"SHF_NOTE_NV_CUINFO"
        /*0018*/ 	.short	0x0002
        /*001a*/ 	.short	0x0064
        /*001c*/ 	.short	0x0082
	.zero		2


//--------------------- .nv.info                  --------------------------
	.section	.nv.info,"",@"SHT_CUDA_INFO"
	.align	4


	//----- nvinfo : EIATTR_REGCOUNT
	.align		4
        /*0000*/ 	.byte	0x04, 0x2f
        /*0002*/ 	.short	(.L_1 - .L_0)
	.align		4
.L_0:
        /*0004*/ 	.word	index@(_Z12mandelKernelPiiffffim)
        /*0008*/ 	.word	0x0000000e


	//----- nvinfo : EIATTR_FRAME_SIZE
	.align		4
.L_1:
        /*000c*/ 	.byte	0x04, 0x11
        /*000e*/ 	.short	(.L_3 - .L_2)
	.align		4
.L_2:
        /*0010*/ 	.word	index@(_Z12mandelKernelPiiffffim)
        /*0014*/ 	.word	0x00000000


	//----- nvinfo : EIATTR_MIN_STACK_SIZE
	.align		4
.L_3:
        /*0018*/ 	.byte	0x04, 0x12
        /*001a*/ 	.short	(.L_5 - .L_4)
	.align		4
.L_4:
        /*001c*/ 	.word	index@(_Z12mandelKernelPiiffffim)
        /*0020*/ 	.word	0x00000000
.L_5:


//--------------------- .nv.compat                --------------------------
	.section	.nv.compat,"",@"SHT_CUDA_COMPAT_INFO"
	.align	4
        /*0000*/ 	.byte	0x02, 0x09, 0x00, 0x00, 0x02, 0x02, 0x01, 0x00, 0x02, 0x05, 0x05, 0x00, 0x03, 0x07, 0x01, 0x01
        /*0010*/ 	.byte	0x02, 0x03, 0x00, 0x00, 0x02, 0x06, 0x01, 0x00, 0x04, 0x0b, 0x08, 0x00, 0x01, 0x00, 0x00, 0x00
        /*0020*/ 	.byte	0x00, 0x00, 0x00, 0x00


//--------------------- .nv.info._Z12mandelKernelPiiffffim --------------------------
	.section	.nv.info._Z12mandelKernelPiiffffim,"",@"SHT_CUDA_INFO"
	.sectionflags	@""
	.align	4


	//----- nvinfo : EIATTR_CUDA_API_VERSION
	.align		4
        /*0000*/ 	.byte	0x04, 0x37
        /*0002*/ 	.short	(.L_7 - .L_6)
.L_6:
        /*0004*/ 	.word	0x00000082


	//----- nvinfo : EIATTR_KPARAM_INFO
	.align		4
.L_7:
        /*0008*/ 	.byte	0x04, 0x17
        /*000a*/ 	.short	(.L_9 - .L_8)
.L_8:
        /*000c*/ 	.word	0x00000000
        /*0010*/ 	.short	0x0007
        /*0012*/ 	.short	0x0020
        /*0014*/ 	.byte	0x00, 0xf0, 0x21, 0x00


	//----- nvinfo : EIATTR_KPARAM_INFO
	.align		4
.L_9:
        /*0018*/ 	.byte	0x04, 0x17
        /*001a*/ 	.short	(.L_11 - .L_10)
.L_10:
        /*001c*/ 	.word	0x00000000
        /*0020*/ 	.short	0x0006
        /*0022*/ 	.short	0x001c
        /*0024*/ 	.byte	0x00, 0xf0, 0x11, 0x00


	//----- nvinfo : EIATTR_KPARAM_INFO
	.align		4
.L_11:
        /*0028*/ 	.byte	0x04, 0x17
        /*002a*/ 	.short	(.L_13 - .L_12)
.L_12:
        /*002c*/ 	.word	0x00000000
        /*0030*/ 	.short	0x0005
        /*0032*/ 	.short	0x0018
        /*0034*/ 	.byte	0x00, 0xf0, 0x11, 0x00


	//----- nvinfo : EIATTR_KPARAM_INFO
	.align		4
.L_13:
        /*0038*/ 	.byte	0x04, 0x17
        /*003a*/ 	.short	(.L_15 - .L_14)
.L_14:
        /*003c*/ 	.word	0x00000000
        /*0040*/ 	.short	0x0004
        /*0042*/ 	.short	0x0014
        /*0044*/ 	.byte	0x00, 0xf0, 0x11, 0x00


	//----- nvinfo : EIATTR_KPARAM_INFO
	.align		4
.L_15:
        /*0048*/ 	.byte	0x04, 0x17
        /*004a*/ 	.short	(.L_17 - .L_16)
.L_16:
        /*004c*/ 	.word	0x00000000
        /*0050*/ 	.short	0x0003
        /*0052*/ 	.short	0x0010
        /*0054*/ 	.byte	0x00, 0xf0, 0x11, 0x00


	//----- nvinfo : EIATTR_KPARAM_INFO
	.align		4
.L_17:
        /*0058*/ 	.byte	0x04, 0x17
        /*005a*/ 	.short	(.L_19 - .L_18)
.L_18:
        /*005c*/ 	.word	0x00000000
        /*0060*/ 	.short	0x0002
        /*0062*/ 	.short	0x000c
        /*0064*/ 	.byte	0x00, 0xf0, 0x11, 0x00


	//----- nvinfo : EIATTR_KPARAM_INFO
	.align		4
.L_19:
        /*0068*/ 	.byte	0x04, 0x17
        /*006a*/ 	.short	(.L_21 - .L_20)
.L_20:
        /*006c*/ 	.word	0x00000000
        /*0070*/ 	.short	0x0001
        /*0072*/ 	.short	0x0008
        /*0074*/ 	.byte	0x00, 0xf0, 0x11, 0x00


	//----- nvinfo : EIATTR_KPARAM_INFO
	.align		4
.L_21:
        /*0078*/ 	.byte	0x04, 0x17
        /*007a*/ 	.short	(.L_23 - .L_22)
.L_22:
        /*007c*/ 	.word	0x00000000
        /*0080*/ 	.short	0x0000
        /*0082*/ 	.short	0x0000
        /*0084*/ 	.byte	0x00, 0xf5, 0x21, 0x00


	//----- nvinfo : EIATTR_SPARSE_MMA_MASK
	.align		4
.L_23:
        /*0088*/ 	.byte	0x03, 0x50
        /*008a*/ 	.short	0x0000


	//----- nvinfo : EIATTR_MAXREG_COUNT
	.align		4
        /*008c*/ 	.byte	0x03, 0x1b
        /*008e*/ 	.short	0x00ff


	//----- nvinfo : EIATTR_MERCURY_ISA_VERSION
	.align		4
        /*0090*/ 	.byte	0x03, 0x5f
        /*0092*/ 	.short	0x0101


	//----- nvinfo : EIATTR_VRC_CTA_INIT_COUNT
	.align		4
        /*0094*/ 	.byte	0x02, 0x4a
	.zero		1
	.zero		1


	//----- nvinfo : EIATTR_EXIT_INSTR_OFFSETS
	.align		4
        /*0098*/ 	.byte	0x04, 0x1c
        /*009a*/ 	.short	(.L_25 - .L_24)


	//   ....[0]....
.L_24:
        /*009c*/ 	.word	0x000002e0


	//----- nvinfo : EIATTR_CRS_STACK_SIZE
	.align		4
.L_25:
        /*00a0*/ 	.byte	0x04, 0x1e
        /*00a2*/ 	.short	(.L_27 - .L_26)
.L_26:
        /*00a4*/ 	.word	0x00000000


	//----- nvinfo : EIATTR_CBANK_PARAM_SIZE
	.align		4
.L_27:
        /*00a8*/ 	.byte	0x03, 0x19
        /*00aa*/ 	.short	0x0028


	//----- nvinfo : EIATTR_PARAM_CBANK
	.align		4
        /*00ac*/ 	.byte	0x04, 0x0a
        /*00ae*/ 	.short	(.L_29 - .L_28)
	.align		4
.L_28:
        /*00b0*/ 	.word	index@(.nv.constant0._Z12mandelKernelPiiffffim)
        /*00b4*/ 	.short	0x0380
        /*00b6*/ 	.short	0x0028


	//----- nvinfo : EIATTR_SW_WAR
	.align		4
.L_29:
        /*00b8*/ 	.byte	0x04, 0x36
        /*00ba*/ 	.short	(.L_31 - .L_30)
.L_30:
        /*00bc*/ 	.word	0x00000008
.L_31:


//--------------------- .nv.callgraph             --------------------------
	.section	.nv.callgraph,"",@"SHT_CUDA_CALLGRAPH"
	.align	4
	.sectionentsize	8
	.align		4
        /*0000*/ 	.word	0x00000000
	.align		4
        /*0004*/ 	.word	0xffffffff
	.align		4
        /*0008*/ 	.word	0x00000000
	.align		4
        /*000c*/ 	.word	0xfffffffe
	.align		4
        /*0010*/ 	.word	0x00000000
	.align		4
        /*0014*/ 	.word	0xfffffffd
	.align		4
        /*0018*/ 	.word	0x00000000
	.align		4
        /*001c*/ 	.word	0xfffffffc


//--------------------- .text._Z12mandelKernelPiiffffim --------------------------
	.section	.text._Z12mandelKernelPiiffffim,"ax",@progbits
	.align	128
        .global         _Z12mandelKernelPiiffffim
        .type           _Z12mandelKernelPiiffffim,@function
        .size           _Z12mandelKernelPiiffffim,(.L_x_4 - _Z12mandelKernelPiiffffim)
        .other          _Z12mandelKernelPiiffffim,@"STO_CUDA_ENTRY STV_DEFAULT"
_Z12mandelKernelPiiffffim:
.text._Z12mandelKernelPiiffffim:
[----:B------:R-:W-:Y:S01]  /*0000*/  LDC R1, c[0x0][0x37c] ;  /* 0x0000df00ff017b82 */ /* 0x000fe20000000800 */
[----:B------:R-:W0:Y:S07]  /*0010*/  S2R R0, SR_TID.X ;  /* 0x0000000000007919 */ /* 0x000e2e0000002100 */
[----:B------:R-:W1:Y:S01]  /*0020*/  LDC.64 R10, c[0x0][0x398] ;  /* 0x0000e600ff0a7b82 */ /* 0x000e620000000a00 */
[----:B------:R-:W2:Y:S01]  /*0030*/  LDCU UR6, c[0x0][0x38c] ;  /* 0x00007180ff0677ac */ /* 0x000ea20008000800 */
[----:B------:R-:W3:Y:S06]  /*0040*/  S2R R2, SR_TID.Y ;  /* 0x0000000000027919 */ /* 0x000eec0000002200 */
[----:B------:R-:W0:Y:S08]  /*0050*/  S2UR UR4, SR_CTAID.X ;  /* 0x00000000000479c3 */ /* 0x000e300000002500 */
[----:B------:R-:W0:Y:S08]  /*0060*/  LDC R5, c[0x0][0x360] ;  /* 0x0000d800ff057b82 */ /* 0x000e300000000800 */
[----:B------:R-:W3:Y:S01]  /*0070*/  S2UR UR5, SR_CTAID.Y ;  /* 0x00000000000579c3 */ /* 0x000ee20000002600 */
[----:B-1----:R-:W-:-:S07]  /*0080*/  ISETP.GE.AND P0, PT, R11, 0x1, PT ;  /* 0x000000010b00780c */ /* 0x002fce0003f06270 */
[----:B------:R-:W3:Y:S08]  /*0090*/  LDC R7, c[0x0][0x364] ;  /* 0x0000d900ff077b82 */ /* 0x000ef00000000800 */
[----:B------:R-:W2:Y:S01]  /*00a0*/  LDC.64 R8, c[0x0][0x390] ;  /* 0x0000e400ff087b82 */ /* 0x000ea20000000a00 */
[----:B0-----:R-:W-:-:S05]  /*00b0*/  IMAD R5, R5, UR4, R0 ;  /* 0x0000000405057c24 */ /* 0x001fca000f8e0200 */
[----:B------:R-:W-:Y:S01]  /*00c0*/  I2FP.F32.S32 R0, R5 ;  /* 0x0000000500007245 */ /* 0x000fe20000201400 */
[----:B---3--:R-:W-:Y:S01]  /*00d0*/  IMAD R7, R7, UR5, R2 ;  /* 0x0000000507077c24 */ /* 0x008fe2000f8e0202 */
[----:B------:R-:W0:Y:S04]  /*00e0*/  LDCU.64 UR4, c[0x0][0x358] ;  /* 0x00006b00ff0477ac */ /* 0x000e280008000a00 */
[----:B------:R-:W-:Y:S01]  /*00f0*/  I2FP.F32.U32 R3, R7 ;  /* 0x0000000700037245 */ /* 0x000fe20000201000 */
[----:B--2---:R-:W-:Y:S01]  /*0100*/  FFMA R0, R0, UR6, R9 ;  /* 0x0000000600007c23 */ /* 0x004fe20008000009 */
[----:B------:R-:W-:-:S03]  /*0110*/  HFMA2 R9, -RZ, RZ, 0, 0 ;  /* 0x00000000ff097431 */ /* 0x000fc600000001ff */
[----:B------:R-:W-:Y:S01]  /*0120*/  FFMA R3, R3, R8, R10 ;  /* 0x0000000803037223 */ /* 0x000fe2000000000a */
[----:B------:R-:W-:Y:S06]  /*0130*/  @!P0 BRA `(.L_x_0) ;  /* 0x0000000000508947 */ /* 0x000fec0003800000 */
[----:B------:R-:W-:Y:S01]  /*0140*/  BSSY.RECONVERGENT B0, `(.L_x_0) ;  /* 0x0000013000007945 */ /* 0x000fe20003800200 */
[----:B------:R-:W-:Y:S01]  /*0150*/  MOV R9, RZ ;  /* 0x000000ff00097202 */ /* 0x000fe20000000f00 */
[----:B------:R-:W1:Y:S01]  /*0160*/  LDCU UR8, c[0x0][0x39c] ;  /* 0x00007380ff0877ac */ /* 0x000e620008000800 */
[----:B------:R-:W-:Y:S02]  /*0170*/  MOV R2, R3 ;  /* 0x0000000300027202 */ /* 0x000fe40000000f00 */
[----:B------:R-:W-:Y:S01]  /*0180*/  MOV R4, R0 ;  /* 0x0000000000047202 */ /* 0x000fe20000000f00 */
[----:B------:R-:W2:Y:S06]  /*0190*/  LDCU UR9, c[0x0][0x39c] ;  /* 0x00007380ff0977ac */ /* 0x000eac0008000800 */
.L_x_2:
[----:B------:R-:W-:Y:S01]  /*01a0*/  FMUL R11, R4, R4 ;  /* 0x00000004040b7220 */ /* 0x000fe20000400000 */
[----:B------:R-:W-:-:S04]  /*01b0*/  FMUL R6, R2, R2 ;  /* 0x0000000202067220 */ /* 0x000fc80000400000 */
[----:B------:R-:W-:-:S05]  /*01c0*/  FADD R8, R11, R6 ;  /* 0x000000060b087221 */ /* 0x000fca0000000000 */
[----:B------:R-:W-:-:S13]  /*01d0*/  FSETP.GT.AND P0, PT, R8, 4, PT ;  /* 0x408000000800780b */ /* 0x000fda0003f04000 */
[----:B------:R-:W-:Y:S05]  /*01e0*/  @P0 BRA `(.L_x_1) ;  /* 0x0000000000200947 */ /* 0x000fea0003800000 */
[----:B------:R-:W-:Y:S01]  /*01f0*/  IADD3 R9, PT, PT, R9, 0x1, RZ ;  /* 0x0000000109097810 */ /* 0x000fe20007ffe0ff */
[----:B------:R-:W-:Y:S01]  /*0200*/  FADD R4, R4, R4 ;  /* 0x0000000404047221 */ /* 0x000fe20000000000 */
[----:B------:R-:W-:Y:S02]  /*0210*/  FADD R11, R11, -R6 ;  /* 0x800000060b0b7221 */ /* 0x000fe40000000000 */
[----:B--2---:R-:W-:Y:S01]  /*0220*/  ISETP.NE.AND P0, PT, R9, UR9, PT ;  /* 0x0000000909007c0c */ /* 0x004fe2000bf05270 */
[----:B------:R-:W-:Y:S01]  /*0230*/  FFMA R2, R4, R2, R3 ;  /* 0x0000000204027223 */ /* 0x000fe20000000003 */
[----:B------:R-:W-:-:S11]  /*0240*/  FADD R4, R0, R11 ;  /* 0x0000000b00047221 */ /* 0x000fd60000000000 */
[----:B------:R-:W-:Y:S05]  /*0250*/  @P0 BRA `(.L_x_2) ;  /* 0xfffffffc00d00947 */ /* 0x000fea000383ffff */
[----:B-1----:R-:W-:-:S07]  /*0260*/  MOV R9, UR8 ;  /* 0x0000000800097c02 */ /* 0x002fce0008000f00 */
.L_x_1:
[----:B012---:R-:W-:Y:S05]  /*0270*/  BSYNC.RECONVERGENT B0 ;  /* 0x0000000000007941 */ /* 0x007fea0003800200 */
.L_x_0:
[----:B------:R-:W1:Y:S01]  /*0280*/  LDC.64 R2, c[0x0][0x380] ;  /* 0x0000e000ff027b82 */ /* 0x000e620000000a00 */
[----:B------:R-:W1:Y:S02]  /*0290*/  LDCU.64 UR6, c[0x0][0x3a0] ;  /* 0x00007400ff0677ac */ /* 0x000e640008000a00 */
[----:B-1----:R-:W-:-:S04]  /*02a0*/  IMAD.WIDE.U32 R2, R7, UR6, R2 ;  /* 0x0000000607027c25 */ /* 0x002fc8000f8e0002 */
[----:B------:R-:W-:Y:S02]  /*02b0*/  IMAD R3, R7, UR7, R3 ;  /* 0x0000000707037c24 */ /* 0x000fe4000f8e0203 */
[----:B------:R-:W-:-:S05]  /*02c0*/  IMAD.WIDE R2, R5, 0x4, R2 ;  /* 0x0000000405027825 */ /* 0x000fca00078e0202 */
[----:B0-----:R-:W-:Y:S01]  /*02d0*/  STG.E desc[UR4][R2.64], R9 ;  /* 0x0000000902007986 */ /* 0x001fe2000c101904 */
[----:B------:R-:W-:Y:S05]  /*02e0*/  EXIT ;  /* 0x000000000000794d */ /* 0x000fea0003800000 */
.L_x_3:
[----:B------:R-:W-:-:S00]  /*02f0*/  BRA `(.L_x_3) ;  /* 0xfffffffc00fc7947 */ /* 0x000fc0000383ffff */
[----:B------:R-:W-:-:S00]  /*0300*/  NOP ;  /* 0x0000000000007918 */ /* 0x000fc00000000000 */
[----:B------:R-:W-:-:S00]  /*0310*/  NOP ;  /* 0x0000000000007918 */ /* 0x000fc00000000000 */
[----:B------:R-:W-:-:S00]  /*0320*/  NOP ;  /* 0x0000000000007918 */ /* 0x000fc00000000000 */
[----:B------:R-:W-:-:S00]  /*0330*/  NOP ;  /* 0x0000000000007918 */ /* 0x000fc00000000000 */
[----:B------:R-:W-:-:S00]  /*0340*/  NOP ;  /* 0x0000000000007918 */ /* 0x000fc00000000000 */
[----:B------:R-:W-:-:S00]  /*0350*/  NOP ;  /* 0x0000000000007918 */ /* 0x000fc00000000000 */
[----:B------:R-:W-:-:S00]  /*0360*/  NOP ;  /* 0x0000000000007918 */ /* 0x000fc00000000000 */
[----:B------:R-:W-:-:S00]  /*0370*/  NOP ;  /* 0x0000000000007918 */ /* 0x000fc00000000000 */
.L_x_4:


//--------------------- .nv.shared.reserved.0     --------------------------
	.section	.nv.shared.reserved.0,"aw",@nobits
	.weak		__nv_reservedSMEM_offset_0_alias
	.size		__nv_reservedSMEM_offset_0_alias, 0, 64
	.other		__nv_reservedSMEM_offset_0_alias,@"STO_CUDA_RESERVED_SHARED STV_DEFAULT"
__nv_reservedSMEM_offset_0_alias:
	.zero		0
	.zero		64


//--------------------- .nv.constant0._Z12mandelKernelPiiffffim --------------------------
	.section	.nv.constant0._Z12mandelKernelPiiffffim,"a",@progbits
	.sectionflags	@""
	.align	4
.nv.constant0._Z12mandelKernelPiiffffim:
	.zero		936


//--------------------- SYMBOLS --------------------------

	.type		.nv.reservedSmem.offset0,@object
	.size		.nv.reservedSmem.offset0,0x4
